//
// Generated by NVIDIA NVVM Compiler
//
// Compiler Build ID: CL-36424714
// Cuda compilation tools, release 13.0, V13.0.88
// Based on NVVM 20.0.0
//

.version 9.0
.target sm_100
.address_size 64

	// .globl	_Z25gpu_Matrix_MultiplicationPdS_S_i

.visible .entry _Z25gpu_Matrix_MultiplicationPdS_S_i(
	.param .u64 .ptr .align 1 _Z25gpu_Matrix_MultiplicationPdS_S_i_param_0,
	.param .u64 .ptr .align 1 _Z25gpu_Matrix_MultiplicationPdS_S_i_param_1,
	.param .u64 .ptr .align 1 _Z25gpu_Matrix_MultiplicationPdS_S_i_param_2,
	.param .u32 _Z25gpu_Matrix_MultiplicationPdS_S_i_param_3
)
{
	.reg .pred 	%p<13>;
	.reg .b32 	%r<97>;
	.reg .b64 	%rd<48>;
	.reg .b64 	%fd<55>;

	ld.param.u64 	%rd5, [_Z25gpu_Matrix_MultiplicationPdS_S_i_param_0];
	ld.param.u64 	%rd6, [_Z25gpu_Matrix_MultiplicationPdS_S_i_param_1];
	ld.param.u32 	%r51, [_Z25gpu_Matrix_MultiplicationPdS_S_i_param_3];
	cvta.to.global.u64 	%rd1, %rd6;
	cvta.to.global.u64 	%rd2, %rd5;
	mov.u32 	%r52, %ntid.x;
	mov.u32 	%r53, %ntid.y;
	mul.lo.s32 	%r1, %r52, %r53;
	mov.u32 	%r54, %tid.z;
	mov.u32 	%r55, %tid.y;
	mov.u32 	%r56, %tid.x;
	mad.lo.s32 	%r57, %r55, %r52, %r56;
	mad.lo.s32 	%r2, %r1, %r54, %r57;
	mov.u32 	%r58, %nctaid.x;
	mov.u32 	%r59, %nctaid.y;
	mul.lo.s32 	%r3, %r58, %r59;
	mov.u32 	%r60, %ctaid.z;
	mov.u32 	%r61, %ctaid.y;
	mov.u32 	%r62, %ctaid.x;
	mad.lo.s32 	%r63, %r61, %r58, %r62;
	mad.lo.s32 	%r82, %r3, %r60, %r63;
	setp.ge.s32 	%p1, %r82, %r51;
	@%p1 bra 	$L__BB0_5;
	setp.lt.s32 	%p2, %r51, 1;
	@%p2 bra 	$L__BB0_5;
	and.b32  	%r5, %r51, 7;
	and.b32  	%r6, %r51, 2147483640;
	and.b32  	%r7, %r51, 1;
	neg.s32 	%r8, %r6;
	shl.b32 	%r9, %r51, 3;
	shl.b32 	%r10, %r51, 2;
	mul.lo.s32 	%r11, %r51, 5;
	mov.u32 	%r64, %nctaid.z;
	mul.lo.s32 	%r12, %r3, %r64;
	mov.u32 	%r65, %ntid.z;
	mul.lo.s32 	%r13, %r1, %r65;
$L__BB0_3:
	setp.lt.s32 	%p3, %r2, %r51;
	@%p3 bra 	$L__BB0_6;
$L__BB0_4:
	add.s32 	%r82, %r82, %r12;
	setp.lt.s32 	%p12, %r82, %r51;
	@%p12 bra 	$L__BB0_3;
$L__BB0_5:
	ret;
$L__BB0_6:
	mul.lo.s32 	%r16, %r82, %r51;
	mov.u32 	%r83, %r2;
$L__BB0_7:
	ld.param.u64 	%rd47, [_Z25gpu_Matrix_MultiplicationPdS_S_i_param_2];
	add.s32 	%r67, %r51, -1;
	setp.lt.u32 	%p4, %r67, 7;
	add.s32 	%r68, %r83, %r16;
	cvta.to.global.u64 	%rd7, %rd47;
	mul.wide.s32 	%rd8, %r68, 8;
	add.s64 	%rd3, %rd7, %rd8;
	ld.global.f64 	%fd52, [%rd3];
	mov.b32 	%r95, 0;
	@%p4 bra 	$L__BB0_10;
	add.s32 	%r92, %r51, %r83;
	shl.b32 	%r69, %r51, 1;
	add.s32 	%r91, %r69, %r83;
	mad.lo.s32 	%r90, %r51, 3, %r83;
	add.s32 	%r89, %r10, %r83;
	add.s32 	%r88, %r11, %r83;
	mad.lo.s32 	%r87, %r51, 6, %r83;
	mad.lo.s32 	%r86, %r51, 7, %r83;
	mov.u32 	%r84, %r16;
	mov.u32 	%r85, %r83;
	mov.u32 	%r93, %r8;
$L__BB0_9:
	.pragma "nounroll";
	mul.wide.s32 	%rd9, %r84, 8;
	add.s64 	%rd10, %rd2, %rd9;
	ld.global.f64 	%fd9, [%rd10];
	mul.wide.u32 	%rd11, %r85, 8;
	add.s64 	%rd12, %rd1, %rd11;
	ld.global.f64 	%fd10, [%rd12];
	fma.rn.f64 	%fd11, %fd9, %fd10, %fd52;
	st.global.f64 	[%rd3], %fd11;
	ld.global.f64 	%fd12, [%rd10+8];
	mul.wide.u32 	%rd13, %r92, 8;
	add.s64 	%rd14, %rd1, %rd13;
	ld.global.f64 	%fd13, [%rd14];
	fma.rn.f64 	%fd14, %fd12, %fd13, %fd11;
	st.global.f64 	[%rd3], %fd14;
	ld.global.f64 	%fd15, [%rd10+16];
	mul.wide.u32 	%rd15, %r91, 8;
	add.s64 	%rd16, %rd1, %rd15;
	ld.global.f64 	%fd16, [%rd16];
	fma.rn.f64 	%fd17, %fd15, %fd16, %fd14;
	st.global.f64 	[%rd3], %fd17;
	ld.global.f64 	%fd18, [%rd10+24];
	mul.wide.u32 	%rd17, %r90, 8;
	add.s64 	%rd18, %rd1, %rd17;
	ld.global.f64 	%fd19, [%rd18];
	fma.rn.f64 	%fd20, %fd18, %fd19, %fd17;
	st.global.f64 	[%rd3], %fd20;
	ld.global.f64 	%fd21, [%rd10+32];
	mul.wide.u32 	%rd19, %r89, 8;
	add.s64 	%rd20, %rd1, %rd19;
	ld.global.f64 	%fd22, [%rd20];
	fma.rn.f64 	%fd23, %fd21, %fd22, %fd20;
	st.global.f64 	[%rd3], %fd23;
	ld.global.f64 	%fd24, [%rd10+40];
	mul.wide.u32 	%rd21, %r88, 8;
	add.s64 	%rd22, %rd1, %rd21;
	ld.global.f64 	%fd25, [%rd22];
	fma.rn.f64 	%fd26, %fd24, %fd25, %fd23;
	st.global.f64 	[%rd3], %fd26;
	ld.global.f64 	%fd27, [%rd10+48];
	mul.wide.u32 	%rd23, %r87, 8;
	add.s64 	%rd24, %rd1, %rd23;
	ld.global.f64 	%fd28, [%rd24];
	fma.rn.f64 	%fd29, %fd27, %fd28, %fd26;
	st.global.f64 	[%rd3], %fd29;
	ld.global.f64 	%fd30, [%rd10+56];
	mul.wide.u32 	%rd25, %r86, 8;
	add.s64 	%rd26, %rd1, %rd25;
	ld.global.f64 	%fd31, [%rd26];
	fma.rn.f64 	%fd52, %fd30, %fd31, %fd29;
	st.global.f64 	[%rd3], %fd52;
	add.s32 	%r93, %r93, 8;
	add.s32 	%r92, %r92, %r9;
	add.s32 	%r91, %r91, %r9;
	add.s32 	%r90, %r90, %r9;
	add.s32 	%r89, %r89, %r9;
	add.s32 	%r88, %r88, %r9;
	add.s32 	%r87, %r87, %r9;
	add.s32 	%r86, %r86, %r9;
	add.s32 	%r85, %r85, %r9;
	add.s32 	%r84, %r84, 8;
	setp.ne.s32 	%p5, %r93, 0;
	mov.u32 	%r95, %r6;
	@%p5 bra 	$L__BB0_9;
$L__BB0_10:
	setp.eq.s32 	%p6, %r5, 0;
	@%p6 bra 	$L__BB0_18;
	add.s32 	%r70, %r5, -1;
	setp.lt.u32 	%p7, %r70, 3;
	@%p7 bra 	$L__BB0_13;
	add.s32 	%r71, %r95, %r16;
	mul.wide.s32 	%rd27, %r71, 8;
	add.s64 	%rd28, %rd2, %rd27;
	ld.global.f64 	%fd32, [%rd28];
	mad.lo.s32 	%r72, %r95, %r51, %r83;
	mul.wide.u32 	%rd29, %r72, 8;
	add.s64 	%rd30, %rd1, %rd29;
	ld.global.f64 	%fd33, [%rd30];
	fma.rn.f64 	%fd34, %fd32, %fd33, %fd52;
	st.global.f64 	[%rd3], %fd34;
	ld.global.f64 	%fd35, [%rd28+8];
	add.s32 	%r73, %r72, %r51;
	mul.wide.u32 	%rd31, %r73, 8;
	add.s64 	%rd32, %rd1, %rd31;
	ld.global.f64 	%fd36, [%rd32];
	fma.rn.f64 	%fd37, %fd35, %fd36, %fd34;
	st.global.f64 	[%rd3], %fd37;
	ld.global.f64 	%fd38, [%rd28+16];
	add.s32 	%r74, %r73, %r51;
	mul.wide.u32 	%rd33, %r74, 8;
	add.s64 	%rd34, %rd1, %rd33;
	ld.global.f64 	%fd39, [%rd34];
	fma.rn.f64 	%fd40, %fd38, %fd39, %fd37;
	st.global.f64 	[%rd3], %fd40;
	ld.global.f64 	%fd41, [%rd28+24];
	add.s32 	%r75, %r74, %r51;
	mul.wide.u32 	%rd35, %r75, 8;
	add.s64 	%rd36, %rd1, %rd35;
	ld.global.f64 	%fd42, [%rd36];
	fma.rn.f64 	%fd52, %fd41, %fd42, %fd40;
	st.global.f64 	[%rd3], %fd52;
	add.s32 	%r95, %r95, 4;
$L__BB0_13:
	and.b32  	%r76, %r51, 3;
	setp.eq.s32 	%p8, %r76, 0;
	@%p8 bra 	$L__BB0_18;
	setp.eq.s32 	%p9, %r76, 1;
	@%p9 bra 	$L__BB0_16;
	add.s32 	%r77, %r95, %r16;
	mul.wide.s32 	%rd37, %r77, 8;
	add.s64 	%rd38, %rd2, %rd37;
	ld.global.f64 	%fd43, [%rd38];
	mad.lo.s32 	%r78, %r95, %r51, %r83;
	mul.wide.u32 	%rd39, %r78, 8;
	add.s64 	%rd40, %rd1, %rd39;
	ld.global.f64 	%fd44, [%rd40];
	fma.rn.f64 	%fd45, %fd43, %fd44, %fd52;
	st.global.f64 	[%rd3], %fd45;
	ld.global.f64 	%fd46, [%rd38+8];
	add.s32 	%r79, %r78, %r51;
	mul.wide.u32 	%rd41, %r79, 8;
	add.s64 	%rd42, %rd1, %rd41;
	ld.global.f64 	%fd47, [%rd42];
	fma.rn.f64 	%fd52, %fd46, %fd47, %fd45;
	st.global.f64 	[%rd3], %fd52;
	add.s32 	%r95, %r95, 2;
$L__BB0_16:
	setp.eq.s32 	%p10, %r7, 0;
	@%p10 bra 	$L__BB0_18;
	add.s32 	%r80, %r95, %r16;
	mul.wide.s32 	%rd43, %r80, 8;
	add.s64 	%rd44, %rd2, %rd43;
	ld.global.f64 	%fd48, [%rd44];
	mad.lo.s32 	%r81, %r95, %r51, %r83;
	mul.wide.u32 	%rd45, %r81, 8;
	add.s64 	%rd46, %rd1, %rd45;
	ld.global.f64 	%fd49, [%rd46];
	fma.rn.f64 	%fd50, %fd48, %fd49, %fd52;
	st.global.f64 	[%rd3], %fd50;
$L__BB0_18:
	add.s32 	%r83, %r83, %r13;
	setp.lt.s32 	%p11, %r83, %r51;
	@%p11 bra 	$L__BB0_7;
	bra.uni 	$L__BB0_4;

}
	// .globl	_Z4initPdS_S_i
.visible .entry _Z4initPdS_S_i(
	.param .u64 .ptr .align 1 _Z4initPdS_S_i_param_0,
	.param .u64 .ptr .align 1 _Z4initPdS_S_i_param_1,
	.param .u64 .ptr .align 1 _Z4initPdS_S_i_param_2,
	.param .u32 _Z4initPdS_S_i_param_3
)
{
	.reg .pred 	%p<2>;
	.reg .b32 	%r<11>;
	.reg .b64 	%rd<13>;
	.reg .b64 	%fd<2>;

	ld.param.u64 	%rd1, [_Z4initPdS_S_i_param_0];
	ld.param.u64 	%rd2, [_Z4initPdS_S_i_param_1];
	ld.param.u64 	%rd3, [_Z4initPdS_S_i_param_2];
	ld.param.u32 	%r1, [_Z4initPdS_S_i_param_3];
	cvta.to.global.u64 	%rd4, %rd3;
	cvta.to.global.u64 	%rd5, %rd2;
	cvta.to.global.u64 	%rd6, %rd1;
	mov.u32 	%r2, %ctaid.y;
	mov.u32 	%r3, %ntid.y;
	mov.u32 	%r4, %tid.y;
	mad.lo.s32 	%r5, %r2, %r3, %r4;
	mov.u32 	%r6, %ctaid.x;
	mov.u32 	%r7, %ntid.x;
	mov.u32 	%r8, %tid.x;
	mad.lo.s32 	%r9, %r6, %r7, %r8;
	mad.lo.s32 	%r10, %r1, %r5, %r9;
	mul.wide.s32 	%rd7, %r10, 8;
	add.s64 	%rd8, %rd6, %rd7;
	mov.b64 	%rd9, 4617315517961601024;
	st.global.u64 	[%rd8], %rd9;
	setp.eq.s32 	%p1, %r5, %r9;
	selp.f64 	%fd1, 0d3FF0000000000000, 0d0000000000000000, %p1;
	add.s64 	%rd10, %rd5, %rd7;
	st.global.f64 	[%rd10], %fd1;
	add.s64 	%rd11, %rd4, %rd7;
	mov.b64 	%rd12, 0;
	st.global.u64 	[%rd11], %rd12;
	ret;

}


// ===== COMPILED SASS (sm_100) =====

	.target	sm_100

	.elftype	@"ET_EXEC"


//--------------------- .note.nv.tkinfo           --------------------------
	.section	.note.nv.tkinfo,"",@"SHT_NOTE"
	.sectionflags	@"SHF_NOTE_NV_TKINFO"
	.tkinfo
        /*0018*/ 	.word	0x00000002
        /*0030*/ 	.string	""
        /*0030*/ 	.string	"ptxas"
        /*0030*/ 	.string	"Cuda compilation tools, release 13.0, V13.0.88"
        /*0030*/ 	.string	"Build cuda_13.0.r13.0/compiler.36424714_0"
        /*0030*/ 	.string	"-arch sm_100 -m 64 "



//--------------------- .note.nv.cuinfo           --------------------------
	.section	.note.nv.cuinfo,"",@"SHT_NOTE"
	.sectionflags	@"SHF_NOTE_NV_CUINFO"
        /*0018*/ 	.short	0x0002
        /*001a*/ 	.short	0x0064
        /*001c*/ 	.short	0x0082
	.zero		2


//--------------------- .nv.info                  --------------------------
	.section	.nv.info,"",@"SHT_CUDA_INFO"
	.align	4


	//----- nvinfo : EIATTR_REGCOUNT
	.align		4
        /*0000*/ 	.byte	0x04, 0x2f
        /*0002*/ 	.short	(.L_1 - .L_0)
	.align		4
.L_0:
        /*0004*/ 	.word	index@(_Z25gpu_Matrix_MultiplicationPdS_S_i)
        /*0008*/ 	.word	0x00000020


	//----- nvinfo : EIATTR_FRAME_SIZE
	.align		4
.L_1:
        /*000c*/ 	.byte	0x04, 0x11
        /*000e*/ 	.short	(.L_3 - .L_2)
	.align		4
.L_2:
        /*0010*/ 	.word	index@(_Z25gpu_Matrix_MultiplicationPdS_S_i)
        /*0014*/ 	.word	0x00000000


	//----- nvinfo : EIATTR_REGCOUNT
	.align		4
.L_3:
        /*0018*/ 	.byte	0x04, 0x2f
        /*001a*/ 	.short	(.L_5 - .L_4)
	.align		4
.L_4:
        /*001c*/ 	.word	index@(_Z4initPdS_S_i)
        /*0020*/ 	.word	0x00000010


	//----- nvinfo : EIATTR_FRAME_SIZE
	.align		4
.L_5:
        /*0024*/ 	.byte	0x04, 0x11
        /*0026*/ 	.short	(.L_7 - .L_6)
	.align		4
.L_6:
        /*0028*/ 	.word	index@(_Z4initPdS_S_i)
        /*002c*/ 	.word	0x00000000


	//----- nvinfo : EIATTR_MIN_STACK_SIZE
	.align		4
.L_7:
        /*0030*/ 	.byte	0x04, 0x12
        /*0032*/ 	.short	(.L_9 - .L_8)
	.align		4
.L_8:
        /*0034*/ 	.word	index@(_Z4initPdS_S_i)
        /*0038*/ 	.word	0x00000000


	//----- nvinfo : EIATTR_MIN_STACK_SIZE
	.align		4
.L_9:
        /*003c*/ 	.byte	0x04, 0x12
        /*003e*/ 	.short	(.L_11 - .L_10)
	.align		4
.L_10:
        /*0040*/ 	.word	index@(_Z25gpu_Matrix_MultiplicationPdS_S_i)
        /*0044*/ 	.word	0x00000000
.L_11:


//--------------------- .nv.compat                --------------------------
	.section	.nv.compat,"",@"SHT_CUDA_COMPAT_INFO"
	.align	4
        /*0000*/ 	.byte	0x02, 0x09, 0x00, 0x00, 0x02, 0x02, 0x01, 0x00, 0x02, 0x05, 0x05, 0x00, 0x03, 0x07, 0x01, 0x01
        /*0010*/ 	.byte	0x02, 0x03, 0x00, 0x00, 0x02, 0x06, 0x01, 0x00, 0x04, 0x0b, 0x08, 0x00, 0x01, 0x00, 0x00, 0x00
        /*0020*/ 	.byte	0x00, 0x00, 0x00, 0x00


//--------------------- .nv.info._Z4initPdS_S_i   --------------------------
	.section	.nv.info._Z4initPdS_S_i,"",@"SHT_CUDA_INFO"
	.sectionflags	@""
	.align	4


	//----- nvinfo : EIATTR_CUDA_API_VERSION
	.align		4
        /*0000*/ 	.byte	0x04, 0x37
        /*0002*/ 	.short	(.L_13 - .L_12)
.L_12:
        /*0004*/ 	.word	0x00000082


	//----- nvinfo : EIATTR_KPARAM_INFO
	.align		4
.L_13:
        /*0008*/ 	.byte	0x04, 0x17
        /*000a*/ 	.short	(.L_15 - .L_14)
.L_14:
        /*000c*/ 	.word	0x00000000
        /*0010*/ 	.short	0x0003
        /*0012*/ 	.short	0x0018
        /*0014*/ 	.byte	0x00, 0xf0, 0x11, 0x00


	//----- nvinfo : EIATTR_KPARAM_INFO
	.align		4
.L_15:
        /*0018*/ 	.byte	0x04, 0x17
        /*001a*/ 	.short	(.L_17 - .L_16)
.L_16:
        /*001c*/ 	.word	0x00000000
        /*0020*/ 	.short	0x0002
        /*0022*/ 	.short	0x0010
        /*0024*/ 	.byte	0x00, 0xf5, 0x21, 0x00


	//----- nvinfo : EIATTR_KPARAM_INFO
	.align		4
.L_17:
        /*0028*/ 	.byte	0x04, 0x17
        /*002a*/ 	.short	(.L_19 - .L_18)
.L_18:
        /*002c*/ 	.word	0x00000000
        /*0030*/ 	.short	0x0001
        /*0032*/ 	.short	0x0008
        /*0034*/ 	.byte	0x00, 0xf5, 0x21, 0x00


	//----- nvinfo : EIATTR_KPARAM_INFO
	.align		4
.L_19:
        /*0038*/ 	.byte	0x04, 0x17
        /*003a*/ 	.short	(.L_21 - .L_20)
.L_20:
        /*003c*/ 	.word	0x00000000
        /*0040*/ 	.short	0x0000
        /*0042*/ 	.short	0x0000
        /*0044*/ 	.byte	0x00, 0xf5, 0x21, 0x00


	//----- nvinfo : EIATTR_SPARSE_MMA_MASK
	.align		4
.L_21:
        /*0048*/ 	.byte	0x03, 0x50
        /*004a*/ 	.short	0x0000


	//----- nvinfo : EIATTR_MAXREG_COUNT
	.align		4
        /*004c*/ 	.byte	0x03, 0x1b
        /*004e*/ 	.short	0x00ff


	//----- nvinfo : EIATTR_MERCURY_ISA_VERSION
	.align		4
        /*0050*/ 	.byte	0x03, 0x5f
        /*0052*/ 	.short	0x0101


	//----- nvinfo : EIATTR_VRC_CTA_INIT_COUNT
	.align		4
        /*0054*/ 	.byte	0x02, 0x4a
	.zero		1
	.zero		1


	//----- nvinfo : EIATTR_EXIT_INSTR_OFFSETS
	.align		4
        /*0058*/ 	.byte	0x04, 0x1c
        /*005a*/ 	.short	(.L_23 - .L_22)


	//   ....[0]....
.L_22:
        /*005c*/ 	.word	0x000001a0


	//----- nvinfo : EIATTR_CBANK_PARAM_SIZE
	.align		4
.L_23:
        /*0060*/ 	.byte	0x03, 0x19
        /*0062*/ 	.short	0x001c


	//----- nvinfo : EIATTR_PARAM_CBANK
	.align		4
        /*0064*/ 	.byte	0x04, 0x0a
        /*0066*/ 	.short	(.L_25 - .L_24)
	.align		4
.L_24:
        /*0068*/ 	.word	index@(.nv.constant0._Z4initPdS_S_i)
        /*006c*/ 	.short	0x0380
        /*006e*/ 	.short	0x001c


	//----- nvinfo : EIATTR_SW_WAR
	.align		4
.L_25:
        /*0070*/ 	.byte	0x04, 0x36
        /*0072*/ 	.short	(.L_27 - .L_26)
.L_26:
        /*0074*/ 	.word	0x00000008
.L_27:


//--------------------- .nv.info._Z25gpu_Matrix_MultiplicationPdS_S_i --------------------------
	.section	.nv.info._Z25gpu_Matrix_MultiplicationPdS_S_i,"",@"SHT_CUDA_INFO"
	.sectionflags	@""
	.align	4


	//----- nvinfo : EIATTR_CUDA_API_VERSION
	.align		4
        /*0000*/ 	.byte	0x04, 0x37
        /*0002*/ 	.short	(.L_29 - .L_28)
.L_28:
        /*0004*/ 	.word	0x00000082


	//----- nvinfo : EIATTR_KPARAM_INFO
	.align		4
.L_29:
        /*0008*/ 	.byte	0x04, 0x17
        /*000a*/ 	.short	(.L_31 - .L_30)
.L_30:
        /*000c*/ 	.word	0x00000000
        /*0010*/ 	.short	0x0003
        /*0012*/ 	.short	0x0018
        /*0014*/ 	.byte	0x00, 0xf0, 0x11, 0x00


	//----- nvinfo : EIATTR_KPARAM_INFO
	.align		4
.L_31:
        /*0018*/ 	.byte	0x04, 0x17
        /*001a*/ 	.short	(.L_33 - .L_32)
.L_32:
        /*001c*/ 	.word	0x00000000
        /*0020*/ 	.short	0x0002
        /*0022*/ 	.short	0x0010
        /*0024*/ 	.byte	0x00, 0xf5, 0x21, 0x00


	//----- nvinfo : EIATTR_KPARAM_INFO
	.align		4
.L_33:
        /*0028*/ 	.byte	0x04, 0x17
        /*002a*/ 	.short	(.L_35 - .L_34)
.L_34:
        /*002c*/ 	.word	0x00000000
        /*0030*/ 	.short	0x0001
        /*0032*/ 	.short	0x0008
        /*0034*/ 	.byte	0x00, 0xf5, 0x21, 0x00


	//----- nvinfo : EIATTR_KPARAM_INFO
	.align		4
.L_35:
        /*0038*/ 	.byte	0x04, 0x17
        /*003a*/ 	.short	(.L_37 - .L_36)
.L_36:
        /*003c*/ 	.word	0x00000000
        /*0040*/ 	.short	0x0000
        /*0042*/ 	.short	0x0000
        /*0044*/ 	.byte	0x00, 0xf5, 0x21, 0x00


	//----- nvinfo : EIATTR_SPARSE_MMA_MASK
	.align		4
.L_37:
        /*0048*/ 	.byte	0x03, 0x50
        /*004a*/ 	.short	0x0000


	//----- nvinfo : EIATTR_MAXREG_COUNT
	.align		4
        /*004c*/ 	.byte	0x03, 0x1b
        /*004e*/ 	.short	0x00ff


	//----- nvinfo : EIATTR_MERCURY_ISA_VERSION
	.align		4
        /*0050*/ 	.byte	0x03, 0x5f
        /*0052*/ 	.short	0x0101


	//----- nvinfo : EIATTR_VRC_CTA_INIT_COUNT
	.align		4
        /*0054*/ 	.byte	0x02, 0x4a
	.zero		1
	.zero		1


	//----- nvinfo : EIATTR_EXIT_INSTR_OFFSETS
	.align		4
        /*0058*/ 	.byte	0x04, 0x1c
        /*005a*/ 	.short	(.L_39 - .L_38)


	//   ....[0]....
.L_38:
        /*005c*/ 	.word	0x000000f0


	//   ....[1]....
        /*0060*/ 	.word	0x00000120


	//   ....[2]....
        /*0064*/ 	.word	0x00000b90


	//----- nvinfo : EIATTR_CRS_STACK_SIZE
	.align		4
.L_39:
        /*0068*/ 	.byte	0x04, 0x1e
        /*006a*/ 	.short	(.L_41 - .L_40)
.L_40:
        /*006c*/ 	.word	0x00000000


	//----- nvinfo : EIATTR_CBANK_PARAM_SIZE
	.align		4
.L_41:
        /*0070*/ 	.byte	0x03, 0x19
        /*0072*/ 	.short	0x001c


	//----- nvinfo : EIATTR_PARAM_CBANK
	.align		4
        /*0074*/ 	.byte	0x04, 0x0a
        /*0076*/ 	.short	(.L_43 - .L_42)
	.align		4
.L_42:
        /*0078*/ 	.word	index@(.nv.constant0._Z25gpu_Matrix_MultiplicationPdS_S_i)
        /*007c*/ 	.short	0x0380
        /*007e*/ 	.short	0x001c


	//----- nvinfo : EIATTR_SW_WAR
	.align		4
.L_43:
        /*0080*/ 	.byte	0x04, 0x36
        /*0082*/ 	.short	(.L_45 - .L_44)
.L_44:
        /*0084*/ 	.word	0x00000008
.L_45:


//--------------------- .nv.callgraph             --------------------------
	.section	.nv.callgraph,"",@"SHT_CUDA_CALLGRAPH"
	.align	4
	.sectionentsize	8
	.align		4
        /*0000*/ 	.word	0x00000000
	.align		4
        /*0004*/ 	.word	0xffffffff
	.align		4
        /*0008*/ 	.word	0x00000000
	.align		4
        /*000c*/ 	.word	0xfffffffe
	.align		4
        /*0010*/ 	.word	0x00000000
	.align		4
        /*0014*/ 	.word	0xfffffffd
	.align		4
        /*0018*/ 	.word	0x00000000
	.align		4
        /*001c*/ 	.word	0xfffffffc


//--------------------- .text._Z4initPdS_S_i      --------------------------
	.section	.text._Z4initPdS_S_i,"ax",@progbits
	.align	128
        .global         _Z4initPdS_S_i
        .type           _Z4initPdS_S_i,@function
        .size           _Z4initPdS_S_i,(.L_x_10 - _Z4initPdS_S_i)
        .other          _Z4initPdS_S_i,@"STO_CUDA_ENTRY STV_DEFAULT"
_Z4initPdS_S_i:
.text._Z4initPdS_S_i:
[----:B------:R-:W-:Y:S01]  /*0000*/  LDC R1, c[0x0][0x37c] ;  /* 0x0000df00ff017b82 */ /* 0x000fe20000000800 */
[----:B------:R-:W0:Y:S07]  /*0010*/  S2R R9, SR_TID.Y ;  /* 0x0000000000097919 */ /* 0x000e2e0000002200 */
[----:B------:R-:W0:Y:S01]  /*0020*/  S2UR UR6, SR_CTAID.Y ;  /* 0x00000000000679c3 */ /* 0x000e220000002600 */
[----:B------:R-:W1:Y:S01]  /*0030*/  LDCU UR8, c[0x0][0x398] ;  /* 0x00007300ff0877ac */ /* 0x000e620008000800 */
[----:B------:R-:W-:Y:S01]  /*0040*/  HFMA2 R10, -RZ, RZ, 0, 0 ;  /* 0x00000000ff0a7431 */ /* 0x000fe200000001ff */
[----:B------:R-:W2:Y:S01]  /*0050*/  S2R R11, SR_TID.X ;  /* 0x00000000000b7919 */ /* 0x000ea20000002100 */
[----:B------:R-:W3:Y:S04]  /*0060*/  LDCU.64 UR4, c[0x0][0x358] ;  /* 0x00006b00ff0477ac */ /* 0x000ee80008000a00 */
[----:B------:R-:W0:Y:S08]  /*0070*/  LDC R0, c[0x0][0x364] ;  /* 0x0000d900ff007b82 */ /* 0x000e300000000800 */
[----:B------:R-:W2:Y:S08]  /*0080*/  S2UR UR7, SR_CTAID.X ;  /* 0x00000000000779c3 */ /* 0x000eb00000002500 */
[----:B------:R-:W2:Y:S08]  /*0090*/  LDC R8, c[0x0][0x360] ;  /* 0x0000d800ff087b82 */ /* 0x000eb00000000800 */
[----:B------:R-:W4:Y:S01]  /*00a0*/  LDC.64 R2, c[0x0][0x380] ;  /* 0x0000e000ff027b82 */ /* 0x000f220000000a00 */
[----:B0-----:R-:W-:-:S07]  /*00b0*/  IMAD R0, R0, UR6, R9 ;  /* 0x0000000600007c24 */ /* 0x001fce000f8e0209 */
[----:B------:R-:W0:Y:S08]  /*00c0*/  LDC.64 R4, c[0x0][0x388] ;  /* 0x0000e200ff047b82 */ /* 0x000e300000000a00 */
[----:B------:R-:W5:Y:S01]  /*00d0*/  LDC.64 R6, c[0x0][0x390] ;  /* 0x0000e400ff067b82 */ /* 0x000f620000000a00 */
[----:B--2---:R-:W-:Y:S02]  /*00e0*/  IMAD R9, R8, UR7, R11 ;  /* 0x0000000708097c24 */ /* 0x004fe4000f8e020b */
[----:B------:R-:W-:Y:S01]  /*00f0*/  HFMA2 R8, -RZ, RZ, 0, 0 ;  /* 0x00000000ff087431 */ /* 0x000fe200000001ff */
[----:B------:R-:W-:Y:S01]  /*0100*/  MOV R11, 0x40140000 ;  /* 0x40140000000b7802 */ /* 0x000fe20000000f00 */
[C---:B-1----:R-:W-:Y:S01]  /*0110*/  IMAD R13, R0.reuse, UR8, R9 ;  /* 0x00000008000d7c24 */ /* 0x042fe2000f8e0209 */
[----:B------:R-:W-:-:S03]  /*0120*/  ISETP.NE.AND P0, PT, R0, R9, PT ;  /* 0x000000090000720c */ /* 0x000fc60003f05270 */
[----:B----4-:R-:W-:Y:S01]  /*0130*/  IMAD.WIDE R2, R13, 0x8, R2 ;  /* 0x000000080d027825 */ /* 0x010fe200078e0202 */
[----:B------:R-:W-:-:S04]  /*0140*/  FSEL R9, RZ, 1.875, P0 ;  /* 0x3ff00000ff097808 */ /* 0x000fc80000000000 */
[----:B---3--:R-:W-:Y:S01]  /*0150*/  STG.E.64 desc[UR4][R2.64], R10 ;  /* 0x0000000a02007986 */ /* 0x008fe2000c101b04 */
[----:B0-----:R-:W-:-:S05]  /*0160*/  IMAD.WIDE R4, R13, 0x8, R4 ;  /* 0x000000080d047825 */ /* 0x001fca00078e0204 */
[----:B------:R-:W-:Y:S01]  /*0170*/  STG.E.64 desc[UR4][R4.64], R8 ;  /* 0x0000000804007986 */ /* 0x000fe2000c101b04 */
[----:B-----5:R-:W-:-:S05]  /*0180*/  IMAD.WIDE R6, R13, 0x8, R6 ;  /* 0x000000080d067825 */ /* 0x020fca00078e0206 */
[----:B------:R-:W-:Y:S01]  /*0190*/  STG.E.64 desc[UR4][R6.64], RZ ;  /* 0x000000ff06007986 */ /* 0x000fe2000c101b04 */
[----:B------:R-:W-:Y:S05]  /*01a0*/  EXIT ;  /* 0x000000000000794d */ /* 0x000fea0003800000 */
.L_x_0:
[----:B------:R-:W-:-:S00]  /*01b0*/  BRA `(.L_x_0) ;  /* 0xfffffffc00fc7947 */ /* 0x000fc0000383ffff */
[----:B------:R-:W-:-:S00]  /*01c0*/  NOP ;  /* 0x0000000000007918 */ /* 0x000fc00000000000 */
        /* <DEDUP_REMOVED lines=11> */
.L_x_10:


//--------------------- .text._Z25gpu_Matrix_MultiplicationPdS_S_i --------------------------
	.section	.text._Z25gpu_Matrix_MultiplicationPdS_S_i,"ax",@progbits
	.align	128
        .global         _Z25gpu_Matrix_MultiplicationPdS_S_i
        .type           _Z25gpu_Matrix_MultiplicationPdS_S_i,@function
        .size           _Z25gpu_Matrix_MultiplicationPdS_S_i,(.L_x_11 - _Z25gpu_Matrix_MultiplicationPdS_S_i)
        .other          _Z25gpu_Matrix_MultiplicationPdS_S_i,@"STO_CUDA_ENTRY STV_DEFAULT"
_Z25gpu_Matrix_MultiplicationPdS_S_i:
.text._Z25gpu_Matrix_MultiplicationPdS_S_i:
[----:B------:R-:W-:Y:S08]  /*0000*/  LDC R1, c[0x0][0x37c] ;  /* 0x0000df00ff017b82 */ /* 0x000ff00000000800 */
[----:B------:R-:W-:Y:S01]  /*0010*/  S2UR UR4, SR_CTAID.Y ;  /* 0x00000000000479c3 */ /* 0x000fe20000002600 */
[----:B------:R-:W0:Y:S01]  /*0020*/  LDCU UR10, c[0x0][0x360] ;  /* 0x00006c00ff0a77ac */ /* 0x000e220008000800 */
[----:B------:R-:W1:Y:S01]  /*0030*/  S2R R0, SR_TID.Y ;  /* 0x0000000000007919 */ /* 0x000e620000002200 */
[----:B------:R-:W2:Y:S01]  /*0040*/  LDCU UR7, c[0x0][0x364] ;  /* 0x00006c80ff0777ac */ /* 0x000ea20008000800 */
[----:B------:R-:W3:Y:S04]  /*0050*/  S2R R5, SR_TID.X ;  /* 0x0000000000057919 */ /* 0x000ee80000002100 */
[----:B------:R-:W4:Y:S01]  /*0060*/  S2UR UR9, SR_CTAID.X ;  /* 0x00000000000979c3 */ /* 0x000f220000002500 */
[----:B------:R-:W4:Y:S01]  /*0070*/  LDCU UR5, c[0x0][0x370] ;  /* 0x00006e00ff0577ac */ /* 0x000f220008000800 */
[----:B------:R-:W5:Y:S06]  /*0080*/  LDCU UR6, c[0x0][0x374] ;  /* 0x00006e80ff0677ac */ /* 0x000f6c0008000800 */
[----:B------:R-:W0:Y:S08]  /*0090*/  S2UR UR8, SR_CTAID.Z ;  /* 0x00000000000879c3 */ /* 0x000e300000002700 */
[----:B------:R-:W2:Y:S01]  /*00a0*/  LDC R4, c[0x0][0x398] ;  /* 0x0000e600ff047b82 */ /* 0x000ea20000000800 */
[----:B----4-:R-:W-:-:S02]  /*00b0*/  UIMAD UR4, UR5, UR4, UR9 ;  /* 0x00000004050472a4 */ /* 0x010fc4000f8e0209 */
[----:B-----5:R-:W-:-:S04]  /*00c0*/  UIMAD UR5, UR5, UR6, URZ ;  /* 0x00000006050572a4 */ /* 0x020fc8000f8e02ff */
[----:B0-----:R-:W-:-:S06]  /*00d0*/  UIMAD UR6, UR5, UR8, UR4 ;  /* 0x00000008050672a4 */ /* 0x001fcc000f8e0204 */
[----:B--2---:R-:W-:-:S13]  /*00e0*/  ISETP.LE.AND P0, PT, R4, UR6, PT ;  /* 0x0000000604007c0c */ /* 0x004fda000bf03270 */
[----:B-1-3--:R-:W-:Y:S05]  /*00f0*/  @P0 EXIT ;  /* 0x000000000000094d */ /* 0x00afea0003800000 */
[----:B------:R-:W0:Y:S01]  /*0100*/  S2R R3, SR_TID.Z ;  /* 0x0000000000037919 */ /* 0x000e220000002300 */
[----:B------:R-:W-:-:S13]  /*0110*/  ISETP.GE.AND P0, PT, R4, 0x1, PT ;  /* 0x000000010400780c */ /* 0x000fda0003f06270 */
[----:B------:R-:W-:Y:S05]  /*0120*/  @!P0 EXIT ;  /* 0x000000000000894d */ /* 0x000fea0003800000 */
[----:B------:R-:W1:Y:S01]  /*0130*/  LDCU UR8, c[0x0][0x378] ;  /* 0x00006f00ff0877ac */ /* 0x000e620008000800 */
[----:B------:R-:W-:Y:S01]  /*0140*/  IMAD R0, R0, UR10, R5 ;  /* 0x0000000a00007c24 */ /* 0x000fe2000f8e0205 */
[C---:B------:R-:W-:Y:S01]  /*0150*/  LOP3.LUT R2, R4.reuse, 0x7, RZ, 0xc0, !PT ;  /* 0x0000000704027812 */ /* 0x040fe200078ec0ff */
[----:B------:R-:W2:Y:S01]  /*0160*/  LDCU UR9, c[0x0][0x368] ;  /* 0x00006d00ff0977ac */ /* 0x000ea20008000800 */
[----:B------:R-:W-:Y:S01]  /*0170*/  UIMAD UR4, UR10, UR7, URZ ;  /* 0x000000070a0472a4 */ /* 0x000fe2000f8e02ff */
[----:B------:R-:W3:Y:S05]  /*0180*/  LDCU.64 UR12, c[0x0][0x358] ;  /* 0x00006b00ff0c77ac */ /* 0x000eea0008000a00 */
[----:B0-----:R-:W-:Y:S01]  /*0190*/  IMAD R0, R3, UR4, R0 ;  /* 0x0000000403007c24 */ /* 0x001fe2000f8e0200 */
[----:B------:R-:W-:-:S02]  /*01a0*/  LOP3.LUT R3, R4, 0x7ffffff8, RZ, 0xc0, !PT ;  /* 0x7ffffff804037812 */ /* 0x000fc400078ec0ff */
[----:B------:R-:W-:Y:S01]  /*01b0*/  MOV R4, UR6 ;  /* 0x0000000600047c02 */ /* 0x000fe20008000f00 */
[----:B-1----:R-:W-:Y:S02]  /*01c0*/  UIMAD UR5, UR5, UR8, URZ ;  /* 0x00000008050572a4 */ /* 0x002fe4000f8e02ff */
[----:B--2---:R-:W-:-:S12]  /*01d0*/  UIMAD UR7, UR4, UR9, URZ ;  /* 0x00000009040772a4 */ /* 0x004fd8000f8e02ff */
.L_x_8:
[----:B0-----:R-:W0:Y:S01]  /*01e0*/  LDCU UR4, c[0x0][0x398] ;  /* 0x00007300ff0477ac */ /* 0x001e220008000800 */
[----:B------:R-:W-:Y:S01]  /*01f0*/  BSSY.RECONVERGENT B0, `(.L_x_1) ;  /* 0x0000096000007945 */ /* 0x000fe20003800200 */
[----:B0-----:R-:W-:-:S04]  /*0200*/  MOV R5, UR4 ;  /* 0x0000000400057c02 */ /* 0x001fc80008000f00 */
[----:B------:R-:W-:-:S13]  /*0210*/  ISETP.GE.AND P0, PT, R0, R5, PT ;  /* 0x000000050000720c */ /* 0x000fda0003f06270 */
[----:B-1---5:R-:W-:Y:S05]  /*0220*/  @P0 BRA `(.L_x_2) ;  /* 0x0000000800480947 */ /* 0x022fea0003800000 */
[----:B------:R-:W-:Y:S02]  /*0230*/  IMAD R6, R4, R5, RZ ;  /* 0x0000000504067224 */ /* 0x000fe400078e02ff */
[----:B------:R-:W-:-:S07]  /*0240*/  IMAD.MOV.U32 R8, RZ, RZ, R0 ;  /* 0x000000ffff087224 */ /* 0x000fce00078e0000 */
.L_x_7:
[----:B01-3--:R-:W0:Y:S01]  /*0250*/  LDC.64 R10, c[0x0][0x390] ;  /* 0x0000e400ff0a7b82 */ /* 0x00be220000000a00 */
[----:B------:R-:W-:Y:S01]  /*0260*/  IADD3 R5, PT, PT, R6, R8, RZ ;  /* 0x0000000806057210 */ /* 0x000fe20007ffe0ff */
[----:B------:R-:W1:Y:S04]  /*0270*/  LDCU UR4, c[0x0][0x398] ;  /* 0x00007300ff0477ac */ /* 0x000e680008000800 */
[----:B0-----:R-:W-:-:S05]  /*0280*/  IMAD.WIDE R10, R5, 0x8, R10 ;  /* 0x00000008050a7825 */ /* 0x001fca00078e020a */
[----:B---3-5:R0:W5:Y:S01]  /*0290*/  LDG.E.64 R18, desc[UR12][R10.64] ;  /* 0x0000000c0a127981 */ /* 0x028162000c1e1b00 */
[----:B-1----:R-:W-:-:S05]  /*02a0*/  MOV R5, UR4 ;  /* 0x0000000400057c02 */ /* 0x002fca0008000f00 */
[----:B------:R-:W-:-:S05]  /*02b0*/  VIADD R7, R5, 0xffffffff ;  /* 0xffffffff05077836 */ /* 0x000fca0000000000 */
[----:B------:R-:W-:Y:S01]  /*02c0*/  ISETP.GE.U32.AND P0, PT, R7, 0x7, PT ;  /* 0x000000070700780c */ /* 0x000fe20003f06070 */
[----:B------:R-:W-:-:S12]  /*02d0*/  HFMA2 R7, -RZ, RZ, 0, 0 ;  /* 0x00000000ff077431 */ /* 0x000fd800000001ff */
[----:B0-----:R-:W-:Y:S05]  /*02e0*/  @!P0 BRA `(.L_x_3) ;  /* 0x0000000400088947 */ /* 0x001fea0003800000 */
[----:B------:R-:W-:Y:S01]  /*02f0*/  IADD3 R7, PT, PT, -R3, RZ, RZ ;  /* 0x000000ff03077210 */ /* 0x000fe20007ffe1ff */
[----:B------:R-:W-:Y:S01]  /*0300*/  IMAD.IADD R29, R8, 0x1, R5 ;  /* 0x00000001081d7824 */ /* 0x000fe200078e0205 */
[CC--:B------:R-:W-:Y:S01]  /*0310*/  LEA R22, R5.reuse, R8.reuse, 0x1 ;  /* 0x0000000805167211 */ /* 0x0c0fe200078e08ff */
[C-C-:B------:R-:W-:Y:S01]  /*0320*/  IMAD R23, R5.reuse, 0x3, R8.reuse ;  /* 0x0000000305177824 */ /* 0x140fe200078e0208 */
[CC--:B------:R-:W-:Y:S01]  /*0330*/  LEA R24, R5.reuse, R8.reuse, 0x2 ;  /* 0x0000000805187211 */ /* 0x0c0fe200078e10ff */
[C-C-:B------:R-:W-:Y:S01]  /*0340*/  IMAD R25, R5.reuse, 0x5, R8.reuse ;  /* 0x0000000505197824 */ /* 0x140fe200078e0208 */
[----:B------:R-:W-:Y:S01]  /*0350*/  MOV R28, R8 ;  /* 0x00000008001c7202 */ /* 0x000fe20000000f00 */
[C-C-:B------:R-:W-:Y:S02]  /*0360*/  IMAD R26, R5.reuse, 0x6, R8.reuse ;  /* 0x00000006051a7824 */ /* 0x140fe400078e0208 */
[----:B------:R-:W-:Y:S02]  /*0370*/  IMAD R27, R5, 0x7, R8 ;  /* 0x00000007051b7824 */ /* 0x000fe400078e0208 */
[----:B------:R-:W-:-:S07]  /*0380*/  IMAD.MOV.U32 R9, RZ, RZ, R6 ;  /* 0x000000ffff097224 */ /* 0x000fce00078e0006 */
.L_x_4:
[----:B0-----:R-:W0:Y:S08]  /*0390*/  LDC.64 R12, c[0x0][0x388] ;  /* 0x0000e200ff0c7b82 */ /* 0x001e300000000a00 */
[----:B------:R-:W1:Y:S01]  /*03a0*/  LDC.64 R14, c[0x0][0x380] ;  /* 0x0000e000ff0e7b82 */ /* 0x000e620000000a00 */
[----:B0-----:R-:W-:-:S06]  /*03b0*/  IMAD.WIDE.U32 R20, R28, 0x8, R12 ;  /* 0x000000081c147825 */ /* 0x001fcc00078e000c */
[----:B------:R-:W2:Y:S01]  /*03c0*/  LDG.E.64 R20, desc[UR12][R20.64] ;  /* 0x0000000c14147981 */ /* 0x000ea2000c1e1b00 */
[----:B-1----:R-:W-:-:S05]  /*03d0*/  IMAD.WIDE R14, R9, 0x8, R14 ;  /* 0x00000008090e7825 */ /* 0x002fca00078e020e */
[----:B------:R-:W2:Y:S02]  /*03e0*/  LDG.E.64 R16, desc[UR12][R14.64] ;  /* 0x0000000c0e107981 */ /* 0x000ea4000c1e1b00 */
[----:B--2--5:R-:W-:Y:S01]  /*03f0*/  DFMA R20, R16, R20, R18 ;  /* 0x000000141014722b */ /* 0x024fe20000000012 */
[----:B------:R-:W-:-:S06]  /*0400*/  IMAD.WIDE.U32 R18, R29, 0x8, R12 ;  /* 0x000000081d127825 */ /* 0x000fcc00078e000c */
[----:B------:R0:W-:Y:S04]  /*0410*/  STG.E.64 desc[UR12][R10.64], R20 ;  /* 0x000000140a007986 */ /* 0x0001e8000c101b0c */
[----:B------:R-:W2:Y:S04]  /*0420*/  LDG.E.64 R18, desc[UR12][R18.64] ;  /* 0x0000000c12127981 */ /* 0x000ea8000c1e1b00 */
[----:B------:R-:W2:Y:S02]  /*0430*/  LDG.E.64 R16, desc[UR12][R14.64+0x8] ;  /* 0x0000080c0e107981 */ /* 0x000ea4000c1e1b00 */
[----:B--2---:R-:W-:Y:S01]  /*0440*/  DFMA R18, R16, R18, R20 ;  /* 0x000000121012722b */ /* 0x004fe20000000014 */
[----:B------:R-:W-:-:S06]  /*0450*/  IMAD.WIDE.U32 R16, R22, 0x8, R12 ;  /* 0x0000000816107825 */ /* 0x000fcc00078e000c */
[----:B------:R1:W-:Y:S04]  /*0460*/  STG.E.64 desc[UR12][R10.64], R18 ;  /* 0x000000120a007986 */ /* 0x0003e8000c101b0c */
[----:B0-----:R-:W2:Y:S04]  /*0470*/  LDG.E.64 R20, desc[UR12][R16.64] ;  /* 0x0000000c10147981 */ /* 0x001ea8000c1e1b00 */
[----:B------:R-:W2:Y:S02]  /*0480*/  LDG.E.64 R16, desc[UR12][R14.64+0x10] ;  /* 0x0000100c0e107981 */ /* 0x000ea4000c1e1b00 */
[----:B--2---:R-:W-:Y:S01]  /*0490*/  DFMA R20, R16, R20, R18 ;  /* 0x000000141014722b */ /* 0x004fe20000000012 */
[----:B-1----:R-:W-:-:S06]  /*04a0*/  IMAD.WIDE.U32 R18, R23, 0x8, R12 ;  /* 0x0000000817127825 */ /* 0x002fcc00078e000c */
[----:B------:R0:W-:Y:S04]  /*04b0*/  STG.E.64 desc[UR12][R10.64], R20 ;  /* 0x000000140a007986 */ /* 0x0001e8000c101b0c */
[----:B------:R-:W2:Y:S04]  /*04c0*/  LDG.E.64 R18, desc[UR12][R18.64] ;  /* 0x0000000c12127981 */ /* 0x000ea8000c1e1b00 */
[----:B------:R-:W2:Y:S02]  /*04d0*/  LDG.E.64 R16, desc[UR12][R14.64+0x18] ;  /* 0x0000180c0e107981 */ /* 0x000ea4000c1e1b00 */
[----:B--2---:R-:W-:Y:S01]  /*04e0*/  DFMA R18, R16, R18, R20 ;  /* 0x000000121012722b */ /* 0x004fe20000000014 */
[----:B0-----:R-:W-:-:S06]  /*04f0*/  IMAD.WIDE.U32 R20, R24, 0x8, R12 ;  /* 0x0000000818147825 */ /* 0x001fcc00078e000c */
[----:B------:R0:W-:Y:S04]  /*0500*/  STG.E.64 desc[UR12][R10.64], R18 ;  /* 0x000000120a007986 */ /* 0x0001e8000c101b0c */
[----:B------:R-:W2:Y:S04]  /*0510*/  LDG.E.64 R20, desc[UR12][R20.64] ;  /* 0x0000000c14147981 */ /* 0x000ea8000c1e1b00 */
[----:B------:R-:W2:Y:S02]  /*0520*/  LDG.E.64 R16, desc[UR12][R14.64+0x20] ;  /* 0x0000200c0e107981 */ /* 0x000ea4000c1e1b00 */
[----:B--2---:R-:W-:Y:S01]  /*0530*/  DFMA R20, R16, R20, R18 ;  /* 0x000000141014722b */ /* 0x004fe20000000012 */
[----:B------:R-:W-:-:S06]  /*0540*/  IMAD.WIDE.U32 R16, R25, 0x8, R12 ;  /* 0x0000000819107825 */ /* 0x000fcc00078e000c */
[----:B------:R1:W-:Y:S04]  /*0550*/  STG.E.64 desc[UR12][R10.64], R20 ;  /* 0x000000140a007986 */ /* 0x0003e8000c101b0c */
[----:B------:R-:W2:Y:S04]  /*0560*/  LDG.E.64 R16, desc[UR12][R16.64] ;  /* 0x0000000c10107981 */ /* 0x000ea8000c1e1b00 */
[----:B0-----:R-:W2:Y:S02]  /*0570*/  LDG.E.64 R18, desc[UR12][R14.64+0x28] ;  /* 0x0000280c0e127981 */ /* 0x001ea4000c1e1b00 */
[----:B--2---:R-:W-:Y:S01]  /*0580*/  DFMA R16, R18, R16, R20 ;  /* 0x000000101210722b */ /* 0x004fe20000000014 */
[----:B------:R-:W-:-:S06]  /*0590*/  IMAD.WIDE.U32 R18, R26, 0x8, R12 ;  /* 0x000000081a127825 */ /* 0x000fcc00078e000c */
[----:B------:R0:W-:Y:S04]  /*05a0*/  STG.E.64 desc[UR12][R10.64], R16 ;  /* 0x000000100a007986 */ /* 0x0001e8000c101b0c */
[----:B------:R-:W2:Y:S04]  /*05b0*/  LDG.E.64 R18, desc[UR12][R18.64] ;  /* 0x0000000c12127981 */ /* 0x000ea8000c1e1b00 */
[----:B-1----:R-:W2:Y:S01]  /*05c0*/  LDG.E.64 R20, desc[UR12][R14.64+0x30] ;  /* 0x0000300c0e147981 */ /* 0x002ea2000c1e1b00 */
[----:B------:R-:W-:Y:S01]  /*05d0*/  IMAD.WIDE.U32 R12, R27, 0x8, R12 ;  /* 0x000000081b0c7825 */ /* 0x000fe200078e000c */
[----:B--2---:R-:W-:-:S07]  /*05e0*/  DFMA R20, R20, R18, R16 ;  /* 0x000000121414722b */ /* 0x004fce0000000010 */
[----:B------:R0:W-:Y:S04]  /*05f0*/  STG.E.64 desc[UR12][R10.64], R20 ;  /* 0x000000140a007986 */ /* 0x0001e8000c101b0c */
[----:B------:R-:W2:Y:S04]  /*0600*/  LDG.E.64 R18, desc[UR12][R14.64+0x38] ;  /* 0x0000380c0e127981 */ /* 0x000ea8000c1e1b00 */
[----:B------:R-:W2:Y:S01]  /*0610*/  LDG.E.64 R12, desc[UR12][R12.64] ;  /* 0x0000000c0c0c7981 */ /* 0x000ea2000c1e1b00 */
[----:B------:R-:W-:-:S04]  /*0620*/  IADD3 R7, PT, PT, R7, 0x8, RZ ;  /* 0x0000000807077810 */ /* 0x000fc80007ffe0ff */
[----:B------:R-:W-:Y:S01]  /*0630*/  ISETP.NE.AND P0, PT, R7, RZ, PT ;  /* 0x000000ff0700720c */ /* 0x000fe20003f05270 */
[----:B------:R-:W-:Y:S01]  /*0640*/  VIADD R9, R9, 0x8 ;  /* 0x0000000809097836 */ /* 0x000fe20000000000 */
[C---:B------:R-:W-:Y:S01]  /*0650*/  LEA R29, R5.reuse, R29, 0x3 ;  /* 0x0000001d051d7211 */ /* 0x040fe200078e18ff */
[C---:B------:R-:W-:Y:S01]  /*0660*/  IMAD R23, R5.reuse, 0x8, R23 ;  /* 0x0000000805177824 */ /* 0x040fe200078e0217 */
[C---:B------:R-:W-:Y:S01]  /*0670*/  LEA R22, R5.reuse, R22, 0x3 ;  /* 0x0000001605167211 */ /* 0x040fe200078e18ff */
[C---:B------:R-:W-:Y:S01]  /*0680*/  IMAD R26, R5.reuse, 0x8, R26 ;  /* 0x00000008051a7824 */ /* 0x040fe200078e021a */
[C---:B------:R-:W-:Y:S02]  /*0690*/  LEA R24, R5.reuse, R24, 0x3 ;  /* 0x0000001805187211 */ /* 0x040fe400078e18ff */
[C---:B------:R-:W-:Y:S02]  /*06a0*/  LEA R25, R5.reuse, R25, 0x3 ;  /* 0x0000001905197211 */ /* 0x040fe400078e18ff */
[----:B------:R-:W-:-:S02]  /*06b0*/  LEA R27, R5, R27, 0x3 ;  /* 0x0000001b051b7211 */ /* 0x000fc400078e18ff */
[----:B------:R-:W-:Y:S01]  /*06c0*/  LEA R28, R5, R28, 0x3 ;  /* 0x0000001c051c7211 */ /* 0x000fe200078e18ff */
[----:B--2---:R-:W-:-:S07]  /*06d0*/  DFMA R18, R18, R12, R20 ;  /* 0x0000000c1212722b */ /* 0x004fce0000000014 */
[----:B------:R0:W-:Y:S01]  /*06e0*/  STG.E.64 desc[UR12][R10.64], R18 ;  /* 0x000000120a007986 */ /* 0x0001e2000c101b0c */
[----:B------:R-:W-:Y:S05]  /*06f0*/  @P0 BRA `(.L_x_4) ;  /* 0xfffffffc00240947 */ /* 0x000fea000383ffff */
[----:B------:R-:W-:-:S07]  /*0700*/  MOV R7, R3 ;  /* 0x0000000300077202 */ /* 0x000fce0000000f00 */
.L_x_3:
[----:B------:R-:W-:-:S13]  /*0710*/  ISETP.NE.AND P0, PT, R2, RZ, PT ;  /* 0x000000ff0200720c */ /* 0x000fda0003f05270 */
[----:B------:R-:W-:Y:S05]  /*0720*/  @!P0 BRA `(.L_x_5) ;  /* 0x0000000000fc8947 */ /* 0x000fea0003800000 */
[----:B------:R-:W-:-:S05]  /*0730*/  VIADD R9, R2, 0xffffffff ;  /* 0xffffffff02097836 */ /* 0x000fca0000000000 */
[----:B------:R-:W-:-:S13]  /*0740*/  ISETP.GE.U32.AND P0, PT, R9, 0x3, PT ;  /* 0x000000030900780c */ /* 0x000fda0003f06070 */
[----:B------:R-:W-:Y:S05]  /*0750*/  @!P0 BRA `(.L_x_6) ;  /* 0x0000000000748947 */ /* 0x000fea0003800000 */
[----:B------:R-:W1:Y:S01]  /*0760*/  LDC.64 R14, c[0x0][0x388] ;  /* 0x0000e200ff0e7b82 */ /* 0x000e620000000a00 */
[----:B------:R-:W-:Y:S01]  /*0770*/  IADD3 R9, PT, PT, R6, R7, RZ ;  /* 0x0000000706097210 */ /* 0x000fe20007ffe0ff */
[----:B0-----:R-:W-:-:S06]  /*0780*/  IMAD R20, R7, R5, R8 ;  /* 0x0000000507147224 */ /* 0x001fcc00078e0208 */
[----:B------:R-:W0:Y:S01]  /*0790*/  LDC.64 R12, c[0x0][0x380] ;  /* 0x0000e000ff0c7b82 */ /* 0x000e220000000a00 */
[----:B-1----:R-:W-:-:S06]  /*07a0*/  IMAD.WIDE.U32 R22, R20, 0x8, R14 ;  /* 0x0000000814167825 */ /* 0x002fcc00078e000e */
[----:B------:R-:W2:Y:S01]  /*07b0*/  LDG.E.64 R22, desc[UR12][R22.64] ;  /* 0x0000000c16167981 */ /* 0x000ea2000c1e1b00 */
[----:B0-----:R-:W-:-:S05]  /*07c0*/  IMAD.WIDE R12, R9, 0x8, R12 ;  /* 0x00000008090c7825 */ /* 0x001fca00078e020c */
[----:B------:R-:W2:Y:S01]  /*07d0*/  LDG.E.64 R16, desc[UR12][R12.64] ;  /* 0x0000000c0c107981 */ /* 0x000ea2000c1e1b00 */
[----:B------:R-:W-:-:S05]  /*07e0*/  IADD3 R9, PT, PT, R20, R5, RZ ;  /* 0x0000000514097210 */ /* 0x000fca0007ffe0ff */
[----:B------:R-:W-:Y:S01]  /*07f0*/  IMAD.WIDE.U32 R24, R9, 0x8, R14 ;  /* 0x0000000809187825 */ /* 0x000fe200078e000e */
[----:B--2--5:R-:W-:-:S07]  /*0800*/  DFMA R16, R16, R22, R18 ;  /* 0x000000161010722b */ /* 0x024fce0000000012 */
[----:B------:R1:W-:Y:S04]  /*0810*/  STG.E.64 desc[UR12][R10.64], R16 ;  /* 0x000000100a007986 */ /* 0x0003e8000c101b0c */
[----:B------:R-:W2:Y:S04]  /*0820*/  LDG.E.64 R20, desc[UR12][R24.64] ;  /* 0x0000000c18147981 */ /* 0x000ea8000c1e1b00 */
[----:B------:R-:W2:Y:S01]  /*0830*/  LDG.E.64 R18, desc[UR12][R12.64+0x8] ;  /* 0x0000080c0c127981 */ /* 0x000ea2000c1e1b00 */
[----:B------:R-:W-:-:S05]  /*0840*/  IADD3 R9, PT, PT, R9, R5, RZ ;  /* 0x0000000509097210 */ /* 0x000fca0007ffe0ff */
[----:B------:R-:W-:Y:S01]  /*0850*/  IMAD.WIDE.U32 R26, R9, 0x8, R14 ;  /* 0x00000008091a7825 */ /* 0x000fe200078e000e */
[----:B--2---:R-:W-:-:S07]  /*0860*/  DFMA R20, R18, R20, R16 ;  /* 0x000000141214722b */ /* 0x004fce0000000010 */
[----:B------:R1:W-:Y:S04]  /*0870*/  STG.E.64 desc[UR12][R10.64], R20 ;  /* 0x000000140a007986 */ /* 0x0003e8000c101b0c */
[----:B------:R-:W2:Y:S04]  /*0880*/  LDG.E.64 R22, desc[UR12][R26.64] ;  /* 0x0000000c1a167981 */ /* 0x000ea8000c1e1b00 */
[----:B------:R-:W2:Y:S01]  /*0890*/  LDG.E.64 R18, desc[UR12][R12.64+0x10] ;  /* 0x0000100c0c127981 */ /* 0x000ea2000c1e1b00 */
[----:B------:R-:W-:-:S04]  /*08a0*/  IMAD.IADD R9, R9, 0x1, R5 ;  /* 0x0000000109097824 */ /* 0x000fc800078e0205 */
[----:B------:R-:W-:Y:S01]  /*08b0*/  IMAD.WIDE.U32 R14, R9, 0x8, R14 ;  /* 0x00000008090e7825 */ /* 0x000fe200078e000e */
[----:B--2---:R-:W-:-:S07]  /*08c0*/  DFMA R22, R18, R22, R20 ;  /* 0x000000161216722b */ /* 0x004fce0000000014 */
[----:B------:R1:W-:Y:S04]  /*08d0*/  STG.E.64 desc[UR12][R10.64], R22 ;  /* 0x000000160a007986 */ /* 0x0003e8000c101b0c */
[----:B------:R-:W2:Y:S04]  /*08e0*/  LDG.E.64 R18, desc[UR12][R12.64+0x18] ;  /* 0x0000180c0c127981 */ /* 0x000ea8000c1e1b00 */
[----:B------:R-:W2:Y:S01]  /*08f0*/  LDG.E.64 R14, desc[UR12][R14.64] ;  /* 0x0000000c0e0e7981 */ /* 0x000ea2000c1e1b00 */
[----:B------:R-:W-:Y:S01]  /*0900*/  IADD3 R7, PT, PT, R7, 0x4, RZ ;  /* 0x0000000407077810 */ /* 0x000fe20007ffe0ff */
[----:B--2---:R-:W-:-:S07]  /*0910*/  DFMA R18, R18, R14, R22 ;  /* 0x0000000e1212722b */ /* 0x004fce0000000016 */
[----:B------:R1:W-:Y:S04]  /*0920*/  STG.E.64 desc[UR12][R10.64], R18 ;  /* 0x000000120a007986 */ /* 0x0003e8000c101b0c */
.L_x_6:
[----:B------:R-:W-:-:S13]  /*0930*/  LOP3.LUT P0, R9, R5, 0x3, RZ, 0xc0, !PT ;  /* 0x0000000305097812 */ /* 0x000fda000780c0ff */
[----:B------:R-:W-:Y:S05]  /*0940*/  @!P0 BRA `(.L_x_5) ;  /* 0x0000000000748947 */ /* 0x000fea0003800000 */
[----:B------:R-:W2:Y:S01]  /*0950*/  LDC.64 R14, c[0x0][0x388] ;  /* 0x0000e200ff0e7b82 */ /* 0x000ea20000000a00 */
[----:B------:R-:W-:-:S07]  /*0960*/  ISETP.NE.AND P0, PT, R9, 0x1, PT ;  /* 0x000000010900780c */ /* 0x000fce0003f05270 */
[----:B------:R-:W3:Y:S06]  /*0970*/  LDC.64 R24, c[0x0][0x380] ;  /* 0x0000e000ff187b82 */ /* 0x000eec0000000a00 */
[----:B------:R-:W-:Y:S01]  /*0980*/  @P0 IADD3 R9, PT, PT, R6, R7, RZ ;  /* 0x0000000706090210 */ /* 0x000fe20007ffe0ff */
[----:B01----:R-:W-:Y:S01]  /*0990*/  @P0 IMAD R20, R7, R5, R8 ;  /* 0x0000000507140224 */ /* 0x003fe200078e0208 */
[----:B------:R-:W0:Y:S03]  /*09a0*/  LDC.64 R22, c[0x0][0x388] ;  /* 0x0000e200ff167b82 */ /* 0x000e260000000a00 */
[----:B--2---:R-:W-:-:S05]  /*09b0*/  @P0 IMAD.WIDE.U32 R26, R20, 0x8, R14 ;  /* 0x00000008141a0825 */ /* 0x004fca00078e000e */
[----:B------:R-:W2:Y:S01]  /*09c0*/  @P0 LDG.E.64 R12, desc[UR12][R26.64] ;  /* 0x0000000c1a0c0981 */ /* 0x000ea2000c1e1b00 */
[----:B---3--:R-:W-:-:S05]  /*09d0*/  @P0 IMAD.WIDE R24, R9, 0x8, R24 ;  /* 0x0000000809180825 */ /* 0x008fca00078e0218 */
[----:B------:R-:W2:Y:S01]  /*09e0*/  @P0 LDG.E.64 R16, desc[UR12][R24.64] ;  /* 0x0000000c18100981 */ /* 0x000ea2000c1e1b00 */
[----:B------:R-:W-:Y:S02]  /*09f0*/  @P0 IADD3 R9, PT, PT, R20, R5, RZ ;  /* 0x0000000514090210 */ /* 0x000fe40007ffe0ff */
[----:B------:R-:W1:Y:S01]  /*0a00*/  LDC.64 R20, c[0x0][0x380] ;  /* 0x0000e000ff147b82 */ /* 0x000e620000000a00 */
[----:B------:R-:W-:Y:S01]  /*0a10*/  LOP3.LUT P1, RZ, R5, 0x1, RZ, 0xc0, !PT ;  /* 0x0000000105ff7812 */ /* 0x000fe2000782c0ff */
[----:B--2--5:R-:W-:Y:S01]  /*0a20*/  @P0 DFMA R12, R16, R12, R18 ;  /* 0x0000000c100c022b */ /* 0x024fe20000000012 */
[----:B------:R-:W-:-:S06]  /*0a30*/  @P0 IMAD.WIDE.U32 R16, R9, 0x8, R14 ;  /* 0x0000000809100825 */ /* 0x000fcc00078e000e */
[----:B------:R2:W-:Y:S04]  /*0a40*/  @P0 STG.E.64 desc[UR12][R10.64], R12 ;  /* 0x0000000c0a000986 */ /* 0x0005e8000c101b0c */
[----:B------:R-:W3:Y:S04]  /*0a50*/  @P0 LDG.E.64 R14, desc[UR12][R24.64+0x8] ;  /* 0x0000080c180e0981 */ /* 0x000ee8000c1e1b00 */
[----:B------:R-:W3:Y:S01]  /*0a60*/  @P0 LDG.E.64 R16, desc[UR12][R16.64] ;  /* 0x0000000c10100981 */ /* 0x000ee2000c1e1b00 */
[----:B------:R-:W-:-:S05]  /*0a70*/  @P0 VIADD R7, R7, 0x2 ;  /* 0x0000000207070836 */ /* 0x000fca0000000000 */
[----:B------:R-:W-:Y:S01]  /*0a80*/  @P1 IADD3 R9, PT, PT, R6, R7, RZ ;  /* 0x0000000706091210 */ /* 0x000fe20007ffe0ff */
[----:B------:R-:W-:-:S04]  /*0a90*/  @P1 IMAD R7, R7, R5, R8 ;  /* 0x0000000507071224 */ /* 0x000fc800078e0208 */
[----:B-1----:R-:W-:-:S04]  /*0aa0*/  @P1 IMAD.WIDE R20, R9, 0x8, R20 ;  /* 0x0000000809141825 */ /* 0x002fc800078e0214 */
[----:B0-----:R-:W-:Y:S01]  /*0ab0*/  @P1 IMAD.WIDE.U32 R22, R7, 0x8, R22 ;  /* 0x0000000807161825 */ /* 0x001fe200078e0016 */
[----:B---3--:R-:W-:-:S07]  /*0ac0*/  @P0 DFMA R18, R14, R16, R12 ;  /* 0x000000100e12022b */ /* 0x008fce000000000c */
[----:B------:R3:W-:Y:S04]  /*0ad0*/  @P0 STG.E.64 desc[UR12][R10.64], R18 ;  /* 0x000000120a000986 */ /* 0x0007e8000c101b0c */
[----:B------:R-:W2:Y:S04]  /*0ae0*/  @P1 LDG.E.64 R20, desc[UR12][R20.64] ;  /* 0x0000000c14141981 */ /* 0x000ea8000c1e1b00 */
[----:B------:R-:W2:Y:S02]  /*0af0*/  @P1 LDG.E.64 R22, desc[UR12][R22.64] ;  /* 0x0000000c16161981 */ /* 0x000ea4000c1e1b00 */
[----:B--2---:R-:W-:-:S07]  /*0b00*/  @P1 DFMA R12, R20, R22, R18 ;  /* 0x00000016140c122b */ /* 0x004fce0000000012 */
[----:B------:R3:W-:Y:S04]  /*0b10*/  @P1 STG.E.64 desc[UR12][R10.64], R12 ;  /* 0x0000000c0a001986 */ /* 0x0007e8000c101b0c */
.L_x_5:
[----:B------:R-:W-:-:S04]  /*0b20*/  IADD3 R8, PT, PT, R8, UR7, RZ ;  /* 0x0000000708087c10 */ /* 0x000fc8000fffe0ff */
[----:B------:R-:W-:-:S13]  /*0b30*/  ISETP.GE.AND P0, PT, R8, R5, PT ;  /* 0x000000050800720c */ /* 0x000fda0003f06270 */
[----:B------:R-:W-:Y:S05]  /*0b40*/  @!P0 BRA `(.L_x_7) ;  /* 0xfffffff400c08947 */ /* 0x000fea000383ffff */
.L_x_2:
[----:B---3--:R-:W-:Y:S05]  /*0b50*/  BSYNC.RECONVERGENT B0 ;  /* 0x0000000000007941 */ /* 0x008fea0003800200 */
.L_x_1:
[----:B------:R-:W-:-:S04]  /*0b60*/  IADD3 R4, PT, PT, R4, UR5, RZ ;  /* 0x0000000504047c10 */ /* 0x000fc8000fffe0ff */
[----:B------:R-:W-:-:S13]  /*0b70*/  ISETP.GE.AND P0, PT, R4, R5, PT ;  /* 0x000000050400720c */ /* 0x000fda0003f06270 */
[----:B------:R-:W-:Y:S05]  /*0b80*/  @!P0 BRA `(.L_x_8) ;  /* 0xfffffff400948947 */ /* 0x000fea000383ffff */
[----:B------:R-:W-:Y:S05]  /*0b90*/  EXIT ;  /* 0x000000000000794d */ /* 0x000fea0003800000 */
.L_x_9:
        /* <DEDUP_REMOVED lines=14> */
.L_x_11:


//--------------------- .nv.shared.reserved.0     --------------------------
	.section	.nv.shared.reserved.0,"aw",@nobits
	.weak		__nv_reservedSMEM_offset_0_alias
	.size		__nv_reservedSMEM_offset_0_alias, 0, 64
	.other		__nv_reservedSMEM_offset_0_alias,@"STO_CUDA_RESERVED_SHARED STV_DEFAULT"
__nv_reservedSMEM_offset_0_alias:
	.zero		0
	.zero		64


//--------------------- .nv.constant0._Z4initPdS_S_i --------------------------
	.section	.nv.constant0._Z4initPdS_S_i,"a",@progbits
	.sectionflags	@""
	.align	4
.nv.constant0._Z4initPdS_S_i:
	.zero		924


//--------------------- .nv.constant0._Z25gpu_Matrix_MultiplicationPdS_S_i --------------------------
	.section	.nv.constant0._Z25gpu_Matrix_MultiplicationPdS_S_i,"a",@progbits
	.sectionflags	@""
	.align	4
.nv.constant0._Z25gpu_Matrix_MultiplicationPdS_S_i:
	.zero		924


//--------------------- SYMBOLS --------------------------

	.type		.nv.reservedSmem.offset0,@object
	.size		.nv.reservedSmem.offset0,0x4
